//
// Generated by NVIDIA NVVM Compiler
//
// Compiler Build ID: CL-36424714
// Cuda compilation tools, release 13.0, V13.0.88
// Based on NVVM 20.0.0
//

.version 9.0
.target sm_100
.address_size 64

	// .globl	cuda_diffusion2D

.visible .entry cuda_diffusion2D(
	.param .u64 .ptr .align 1 cuda_diffusion2D_param_0,
	.param .u32 cuda_diffusion2D_param_1,
	.param .u32 cuda_diffusion2D_param_2,
	.param .u32 cuda_diffusion2D_param_3,
	.param .u32 cuda_diffusion2D_param_4,
	.param .u64 .ptr .align 1 cuda_diffusion2D_param_5,
	.param .u64 .ptr .align 1 cuda_diffusion2D_param_6,
	.param .u64 .ptr .align 1 cuda_diffusion2D_param_7,
	.param .u64 .ptr .align 1 cuda_diffusion2D_param_8,
	.param .u64 .ptr .align 1 cuda_diffusion2D_param_9
)
{
	.reg .pred 	%p<3>;
	.reg .b32 	%r<19>;
	.reg .b32 	%f<22>;
	.reg .b64 	%rd<45>;

	ld.param.u32 	%r5, [cuda_diffusion2D_param_1];
	ld.param.u32 	%r2, [cuda_diffusion2D_param_2];
	ld.param.u32 	%r3, [cuda_diffusion2D_param_3];
	ld.param.u32 	%r4, [cuda_diffusion2D_param_4];
	ld.param.u64 	%rd5, [cuda_diffusion2D_param_8];
	mov.u32 	%r6, %ctaid.x;
	mov.u32 	%r7, %nctaid.y;
	mov.u32 	%r8, %ctaid.y;
	mad.lo.s32 	%r9, %r6, %r7, %r8;
	mov.u32 	%r10, %ntid.x;
	mov.u32 	%r11, %tid.x;
	mad.lo.s32 	%r1, %r9, %r10, %r11;
	setp.ge.s32 	%p1, %r1, %r5;
	@%p1 bra 	$L__BB0_2;
	ld.param.u64 	%rd44, [cuda_diffusion2D_param_9];
	ld.param.u64 	%rd43, [cuda_diffusion2D_param_7];
	ld.param.u64 	%rd42, [cuda_diffusion2D_param_6];
	ld.param.u64 	%rd41, [cuda_diffusion2D_param_5];
	ld.param.u64 	%rd40, [cuda_diffusion2D_param_0];
	cvta.to.global.u64 	%rd7, %rd41;
	cvta.to.global.u64 	%rd8, %rd43;
	cvta.to.global.u64 	%rd9, %rd40;
	cvta.to.global.u64 	%rd10, %rd5;
	cvta.to.global.u64 	%rd11, %rd44;
	cvta.to.global.u64 	%rd12, %rd42;
	mul.wide.s32 	%rd13, %r1, 4;
	add.s64 	%rd14, %rd9, %rd13;
	ld.global.u32 	%r12, [%rd14];
	sub.s32 	%r13, %r12, %r2;
	shl.b32 	%r14, %r12, 2;
	mul.wide.s32 	%rd15, %r3, 4;
	add.s64 	%rd16, %rd7, %rd15;
	cvt.s64.s32 	%rd17, %r4;
	cvt.s64.s32 	%rd18, %r14;
	add.s64 	%rd19, %rd10, %rd18;
	ld.global.u8 	%r15, [%rd19];
	ld.global.u8 	%r16, [%rd19+1];
	ld.global.u8 	%r17, [%rd19+2];
	ld.global.u8 	%r18, [%rd19+3];
	cvt.s64.s32 	%rd20, %r12;
	mul.wide.s32 	%rd21, %r12, 4;
	add.s64 	%rd22, %rd16, %rd21;
	ld.global.f32 	%f1, [%rd22];
	mul.wide.s32 	%rd23, %r2, 4;
	add.s64 	%rd24, %rd22, %rd23;
	ld.global.f32 	%f2, [%rd24];
	sub.f32 	%f3, %f2, %f1;
	mul.wide.u32 	%rd25, %r15, 4;
	add.s64 	%rd26, %rd11, %rd25;
	ld.global.f32 	%f4, [%rd26];
	fma.rn.f32 	%f5, %f3, %f4, %f1;
	mul.wide.s32 	%rd27, %r13, 4;
	add.s64 	%rd28, %rd16, %rd27;
	ld.global.f32 	%f6, [%rd28];
	sub.f32 	%f7, %f6, %f1;
	mul.wide.u32 	%rd29, %r16, 4;
	add.s64 	%rd30, %rd11, %rd29;
	ld.global.f32 	%f8, [%rd30];
	fma.rn.f32 	%f9, %f7, %f8, %f5;
	ld.global.f32 	%f10, [%rd22+4];
	sub.f32 	%f11, %f10, %f1;
	mul.wide.u32 	%rd31, %r17, 4;
	add.s64 	%rd32, %rd11, %rd31;
	ld.global.f32 	%f12, [%rd32];
	fma.rn.f32 	%f13, %f11, %f12, %f9;
	ld.global.f32 	%f14, [%rd22+-4];
	sub.f32 	%f15, %f14, %f1;
	mul.wide.u32 	%rd33, %r18, 4;
	add.s64 	%rd34, %rd11, %rd33;
	ld.global.f32 	%f16, [%rd34];
	fma.rn.f32 	%f17, %f15, %f16, %f13;
	add.s64 	%rd35, %rd12, %rd21;
	ld.global.f32 	%f18, [%rd35];
	add.s64 	%rd36, %rd8, %rd21;
	ld.global.f32 	%f19, [%rd36];
	setp.ge.f32 	%p2, %f19, 0f00000000;
	selp.f32 	%f20, %f19, 0f00000000, %p2;
	fma.rn.f32 	%f21, %f18, %f17, %f20;
	add.s64 	%rd37, %rd20, %rd17;
	shl.b64 	%rd38, %rd37, 2;
	add.s64 	%rd39, %rd7, %rd38;
	st.global.f32 	[%rd39], %f21;
$L__BB0_2:
	ret;

}


// ===== COMPILED SASS (sm_100) =====

	.target	sm_100

	.elftype	@"ET_EXEC"


//--------------------- .note.nv.tkinfo           --------------------------
	.section	.note.nv.tkinfo,"",@"SHT_NOTE"
	.sectionflags	@"SHF_NOTE_NV_TKINFO"
	.tkinfo
        /*0018*/ 	.word	0x00000002
        /*0030*/ 	.string	""
        /*0030*/ 	.string	"ptxas"
        /*0030*/ 	.string	"Cuda compilation tools, release 13.0, V13.0.88"
        /*0030*/ 	.string	"Build cuda_13.0.r13.0/compiler.36424714_0"
        /*0030*/ 	.string	"-arch sm_100 -m 64 "



//--------------------- .note.nv.cuinfo           --------------------------
	.section	.note.nv.cuinfo,"",@"SHT_NOTE"
	.sectionflags	@"SHF_NOTE_NV_CUINFO"
        /*0018*/ 	.short	0x0002
        /*001a*/ 	.short	0x0064
        /*001c*/ 	.short	0x0082
	.zero		2


//--------------------- .nv.info                  --------------------------
	.section	.nv.info,"",@"SHT_CUDA_INFO"
	.align	4


	//----- nvinfo : EIATTR_REGCOUNT
	.align		4
        /*0000*/ 	.byte	0x04, 0x2f
        /*0002*/ 	.short	(.L_1 - .L_0)
	.align		4
.L_0:
        /*0004*/ 	.word	index@(cuda_diffusion2D)
        /*0008*/ 	.word	0x00000020


	//----- nvinfo : EIATTR_FRAME_SIZE
	.align		4
.L_1:
        /*000c*/ 	.byte	0x04, 0x11
        /*000e*/ 	.short	(.L_3 - .L_2)
	.align		4
.L_2:
        /*0010*/ 	.word	index@(cuda_diffusion2D)
        /*0014*/ 	.word	0x00000000


	//----- nvinfo : EIATTR_MIN_STACK_SIZE
	.align		4
.L_3:
        /*0018*/ 	.byte	0x04, 0x12
        /*001a*/ 	.short	(.L_5 - .L_4)
	.align		4
.L_4:
        /*001c*/ 	.word	index@(cuda_diffusion2D)
        /*0020*/ 	.word	0x00000000
.L_5:


//--------------------- .nv.compat                --------------------------
	.section	.nv.compat,"",@"SHT_CUDA_COMPAT_INFO"
	.align	4
        /*0000*/ 	.byte	0x02, 0x09, 0x00, 0x00, 0x02, 0x02, 0x01, 0x00, 0x02, 0x05, 0x05, 0x00, 0x03, 0x07, 0x01, 0x01
        /*0010*/ 	.byte	0x02, 0x03, 0x00, 0x00, 0x02, 0x06, 0x01, 0x00, 0x04, 0x0b, 0x08, 0x00, 0x09, 0x00, 0x00, 0x00
        /*0020*/ 	.byte	0x00, 0x00, 0x00, 0x00


//--------------------- .nv.info.cuda_diffusion2D --------------------------
	.section	.nv.info.cuda_diffusion2D,"",@"SHT_CUDA_INFO"
	.sectionflags	@""
	.align	4


	//----- nvinfo : EIATTR_CUDA_API_VERSION
	.align		4
        /*0000*/ 	.byte	0x04, 0x37
        /*0002*/ 	.short	(.L_7 - .L_6)
.L_6:
        /*0004*/ 	.word	0x00000082


	//----- nvinfo : EIATTR_KPARAM_INFO
	.align		4
.L_7:
        /*0008*/ 	.byte	0x04, 0x17
        /*000a*/ 	.short	(.L_9 - .L_8)
.L_8:
        /*000c*/ 	.word	0x00000000
        /*0010*/ 	.short	0x0009
        /*0012*/ 	.short	0x0038
        /*0014*/ 	.byte	0x00, 0xf5, 0x21, 0x00


	//----- nvinfo : EIATTR_KPARAM_INFO
	.align		4
.L_9:
        /*0018*/ 	.byte	0x04, 0x17
        /*001a*/ 	.short	(.L_11 - .L_10)
.L_10:
        /*001c*/ 	.word	0x00000000
        /*0020*/ 	.short	0x0008
        /*0022*/ 	.short	0x0030
        /*0024*/ 	.byte	0x00, 0xf5, 0x21, 0x00


	//----- nvinfo : EIATTR_KPARAM_INFO
	.align		4
.L_11:
        /*0028*/ 	.byte	0x04, 0x17
        /*002a*/ 	.short	(.L_13 - .L_12)
.L_12:
        /*002c*/ 	.word	0x00000000
        /*0030*/ 	.short	0x0007
        /*0032*/ 	.short	0x0028
        /*0034*/ 	.byte	0x00, 0xf5, 0x21, 0x00


	//----- nvinfo : EIATTR_KPARAM_INFO
	.align		4
.L_13:
        /*0038*/ 	.byte	0x04, 0x17
        /*003a*/ 	.short	(.L_15 - .L_14)
.L_14:
        /*003c*/ 	.word	0x00000000
        /*0040*/ 	.short	0x0006
        /*0042*/ 	.short	0x0020
        /*0044*/ 	.byte	0x00, 0xf5, 0x21, 0x00


	//----- nvinfo : EIATTR_KPARAM_INFO
	.align		4
.L_15:
        /*0048*/ 	.byte	0x04, 0x17
        /*004a*/ 	.short	(.L_17 - .L_16)
.L_16:
        /*004c*/ 	.word	0x00000000
        /*0050*/ 	.short	0x0005
        /*0052*/ 	.short	0x0018
        /*0054*/ 	.byte	0x00, 0xf5, 0x21, 0x00


	//----- nvinfo : EIATTR_KPARAM_INFO
	.align		4
.L_17:
        /*0058*/ 	.byte	0x04, 0x17
        /*005a*/ 	.short	(.L_19 - .L_18)
.L_18:
        /*005c*/ 	.word	0x00000000
        /*0060*/ 	.short	0x0004
        /*0062*/ 	.short	0x0014
        /*0064*/ 	.byte	0x00, 0xf0, 0x11, 0x00


	//----- nvinfo : EIATTR_KPARAM_INFO
	.align		4
.L_19:
        /*0068*/ 	.byte	0x04, 0x17
        /*006a*/ 	.short	(.L_21 - .L_20)
.L_20:
        /*006c*/ 	.word	0x00000000
        /*0070*/ 	.short	0x0003
        /*0072*/ 	.short	0x0010
        /*0074*/ 	.byte	0x00, 0xf0, 0x11, 0x00


	//----- nvinfo : EIATTR_KPARAM_INFO
	.align		4
.L_21:
        /*0078*/ 	.byte	0x04, 0x17
        /*007a*/ 	.short	(.L_23 - .L_22)
.L_22:
        /*007c*/ 	.word	0x00000000
        /*0080*/ 	.short	0x0002
        /*0082*/ 	.short	0x000c
        /*0084*/ 	.byte	0x00, 0xf0, 0x11, 0x00


	//----- nvinfo : EIATTR_KPARAM_INFO
	.align		4
.L_23:
        /*0088*/ 	.byte	0x04, 0x17
        /*008a*/ 	.short	(.L_25 - .L_24)
.L_24:
        /*008c*/ 	.word	0x00000000
        /*0090*/ 	.short	0x0001
        /*0092*/ 	.short	0x0008
        /*0094*/ 	.byte	0x00, 0xf0, 0x11, 0x00


	//----- nvinfo : EIATTR_KPARAM_INFO
	.align		4
.L_25:
        /*0098*/ 	.byte	0x04, 0x17
        /*009a*/ 	.short	(.L_27 - .L_26)
.L_26:
        /*009c*/ 	.word	0x00000000
        /*00a0*/ 	.short	0x0000
        /*00a2*/ 	.short	0x0000
        /*00a4*/ 	.byte	0x00, 0xf5, 0x21, 0x00


	//----- nvinfo : EIATTR_SPARSE_MMA_MASK
	.align		4
.L_27:
        /*00a8*/ 	.byte	0x03, 0x50
        /*00aa*/ 	.short	0x0000


	//----- nvinfo : EIATTR_MAXREG_COUNT
	.align		4
        /*00ac*/ 	.byte	0x03, 0x1b
        /*00ae*/ 	.short	0x00ff


	//----- nvinfo : EIATTR_MERCURY_ISA_VERSION
	.align		4
        /*00b0*/ 	.byte	0x03, 0x5f
        /*00b2*/ 	.short	0x0101


	//----- nvinfo : EIATTR_VRC_CTA_INIT_COUNT
	.align		4
        /*00b4*/ 	.byte	0x02, 0x4a
	.zero		1
	.zero		1


	//----- nvinfo : EIATTR_EXIT_INSTR_OFFSETS
	.align		4
        /*00b8*/ 	.byte	0x04, 0x1c
        /*00ba*/ 	.short	(.L_29 - .L_28)


	//   ....[0]....
.L_28:
        /*00bc*/ 	.word	0x000000a0


	//   ....[1]....
        /*00c0*/ 	.word	0x00000450


	//----- nvinfo : EIATTR_CBANK_PARAM_SIZE
	.align		4
.L_29:
        /*00c4*/ 	.byte	0x03, 0x19
        /*00c6*/ 	.short	0x0040


	//----- nvinfo : EIATTR_PARAM_CBANK
	.align		4
        /*00c8*/ 	.byte	0x04, 0x0a
        /*00ca*/ 	.short	(.L_31 - .L_30)
	.align		4
.L_30:
        /*00cc*/ 	.word	index@(.nv.constant0.cuda_diffusion2D)
        /*00d0*/ 	.short	0x0380
        /*00d2*/ 	.short	0x0040


	//----- nvinfo : EIATTR_SW_WAR
	.align		4
.L_31:
        /*00d4*/ 	.byte	0x04, 0x36
        /*00d6*/ 	.short	(.L_33 - .L_32)
.L_32:
        /*00d8*/ 	.word	0x00000008
.L_33:


//--------------------- .nv.callgraph             --------------------------
	.section	.nv.callgraph,"",@"SHT_CUDA_CALLGRAPH"
	.align	4
	.sectionentsize	8
	.align		4
        /*0000*/ 	.word	0x00000000
	.align		4
        /*0004*/ 	.word	0xffffffff
	.align		4
        /*0008*/ 	.word	0x00000000
	.align		4
        /*000c*/ 	.word	0xfffffffe
	.align		4
        /*0010*/ 	.word	0x00000000
	.align		4
        /*0014*/ 	.word	0xfffffffd
	.align		4
        /*0018*/ 	.word	0x00000000
	.align		4
        /*001c*/ 	.word	0xfffffffc


//--------------------- .text.cuda_diffusion2D    --------------------------
	.section	.text.cuda_diffusion2D,"ax",@progbits
	.align	128
        .global         cuda_diffusion2D
        .type           cuda_diffusion2D,@function
        .size           cuda_diffusion2D,(.L_x_1 - cuda_diffusion2D)
        .other          cuda_diffusion2D,@"STO_CUDA_ENTRY STV_DEFAULT"
cuda_diffusion2D:
.text.cuda_diffusion2D:
[----:B------:R-:W-:Y:S01]  /*0000*/  LDC R1, c[0x0][0x37c] ;  /* 0x0000df00ff017b82 */ /* 0x000fe20000000800 */
[----:B------:R-:W0:Y:S07]  /*0010*/  S2R R0, SR_TID.X ;  /* 0x0000000000007919 */ /* 0x000e2e0000002100 */
[----:B------:R-:W-:Y:S01]  /*0020*/  S2UR UR4, SR_CTAID.X ;  /* 0x00000000000479c3 */ /* 0x000fe20000002500 */
[----:B------:R-:W1:Y:S01]  /*0030*/  LDCU UR5, c[0x0][0x374] ;  /* 0x00006e80ff0577ac */ /* 0x000e620008000800 */
[----:B------:R-:W2:Y:S06]  /*0040*/  LDCU UR7, c[0x0][0x388] ;  /* 0x00007100ff0777ac */ /* 0x000eac0008000800 */
[----:B------:R-:W1:Y:S08]  /*0050*/  S2UR UR6, SR_CTAID.Y ;  /* 0x00000000000679c3 */ /* 0x000e700000002600 */
[----:B------:R-:W0:Y:S01]  /*0060*/  LDC R3, c[0x0][0x360] ;  /* 0x0000d800ff037b82 */ /* 0x000e220000000800 */
[----:B-1----:R-:W-:-:S06]  /*0070*/  UIMAD UR4, UR4, UR5, UR6 ;  /* 0x00000005040472a4 */ /* 0x002fcc000f8e0206 */
[----:B0-----:R-:W-:-:S05]  /*0080*/  IMAD R3, R3, UR4, R0 ;  /* 0x0000000403037c24 */ /* 0x001fca000f8e0200 */
[----:B--2---:R-:W-:-:S13]  /*0090*/  ISETP.GE.AND P0, PT, R3, UR7, PT ;  /* 0x0000000703007c0c */ /* 0x004fda000bf06270 */
[----:B------:R-:W-:Y:S05]  /*00a0*/  @P0 EXIT ;  /* 0x000000000000094d */ /* 0x000fea0003800000 */
[----:B------:R-:W0:Y:S01]  /*00b0*/  LDC.64 R4, c[0x0][0x380] ;  /* 0x0000e000ff047b82 */ /* 0x000e220000000a00 */
[----:B------:R-:W1:Y:S01]  /*00c0*/  LDCU.64 UR4, c[0x0][0x358] ;  /* 0x00006b00ff0477ac */ /* 0x000e620008000a00 */
[----:B------:R-:W2:Y:S06]  /*00d0*/  LDCU.64 UR6, c[0x0][0x3b0] ;  /* 0x00007600ff0677ac */ /* 0x000eac0008000a00 */
[----:B------:R-:W3:Y:S08]  /*00e0*/  LDC.64 R20, c[0x0][0x398] ;  /* 0x0000e600ff147b82 */ /* 0x000ef00000000a00 */
[----:B------:R-:W4:Y:S01]  /*00f0*/  LDC R24, c[0x0][0x38c] ;  /* 0x0000e300ff187b82 */ /* 0x000f220000000800 */
[----:B0-----:R-:W-:-:S07]  /*0100*/  IMAD.WIDE R4, R3, 0x4, R4 ;  /* 0x0000000403047825 */ /* 0x001fce00078e0204 */
[----:B------:R-:W0:Y:S01]  /*0110*/  LDC.64 R10, c[0x0][0x3a8] ;  /* 0x0000ea00ff0a7b82 */ /* 0x000e220000000a00 */
[----:B-1----:R1:W5:Y:S07]  /*0120*/  LDG.E R13, desc[UR4][R4.64] ;  /* 0x00000004040d7981 */ /* 0x00236e000c1e1900 */
[----:B------:R-:W3:Y:S08]  /*0130*/  LDC.64 R2, c[0x0][0x390] ;  /* 0x0000e400ff027b82 */ /* 0x000ef00000000a00 */
[----:B-1----:R-:W1:Y:S08]  /*0140*/  LDC.64 R4, c[0x0][0x3b8] ;  /* 0x0000ee00ff047b82 */ /* 0x002e700000000a00 */
[----:B------:R-:W1:Y:S01]  /*0150*/  LDC.64 R8, c[0x0][0x3a0] ;  /* 0x0000e800ff087b82 */ /* 0x000e620000000a00 */
[----:B-----5:R-:W-:-:S04]  /*0160*/  SHF.L.U32 R0, R13, 0x2, RZ ;  /* 0x000000020d007819 */ /* 0x020fc800000006ff */
[----:B--2---:R-:W-:-:S04]  /*0170*/  IADD3 R16, P0, PT, R0, UR6, RZ ;  /* 0x0000000600107c10 */ /* 0x004fc8000ff1e0ff */
[----:B------:R-:W-:-:S05]  /*0180*/  LEA.HI.X.SX32 R17, R0, UR7, 0x1, P0 ;  /* 0x0000000700117c11 */ /* 0x000fca00080f0eff */
[----:B------:R-:W1:Y:S04]  /*0190*/  LDG.E.U8 R29, desc[UR4][R16.64] ;  /* 0x00000004101d7981 */ /* 0x000e68000c1e1100 */
[----:B------:R-:W2:Y:S04]  /*01a0*/  LDG.E.U8 R23, desc[UR4][R16.64+0x1] ;  /* 0x0000010410177981 */ /* 0x000ea8000c1e1100 */
[----:B------:R-:W5:Y:S04]  /*01b0*/  LDG.E.U8 R15, desc[UR4][R16.64+0x2] ;  /* 0x00000204100f7981 */ /* 0x000f68000c1e1100 */
[----:B------:R-:W5:Y:S01]  /*01c0*/  LDG.E.U8 R19, desc[UR4][R16.64+0x3] ;  /* 0x0000030410137981 */ /* 0x000f62000c1e1100 */
[----:B---3--:R-:W-:Y:S01]  /*01d0*/  IMAD.WIDE R20, R2, 0x4, R20 ;  /* 0x0000000402147825 */ /* 0x008fe200078e0214 */
[----:B----4-:R-:W-:-:S03]  /*01e0*/  IADD3 R27, PT, PT, R13, -R24, RZ ;  /* 0x800000180d1b7210 */ /* 0x010fc60007ffe0ff */
[----:B------:R-:W-:-:S04]  /*01f0*/  IMAD.WIDE R6, R13, 0x4, R20 ;  /* 0x000000040d067825 */ /* 0x000fc800078e0214 */
[----:B------:R-:W-:Y:S01]  /*0200*/  IMAD.WIDE R20, R27, 0x4, R20 ;  /* 0x000000041b147825 */ /* 0x000fe200078e0214 */
[----:B------:R-:W3:Y:S03]  /*0210*/  LDG.E R17, desc[UR4][R6.64] ;  /* 0x0000000406117981 */ /* 0x000ee6000c1e1900 */
[----:B------:R-:W-:Y:S01]  /*0220*/  IMAD.WIDE R24, R24, 0x4, R6 ;  /* 0x0000000418187825 */ /* 0x000fe200078e0206 */
[----:B------:R-:W3:Y:S04]  /*0230*/  LDG.E R12, desc[UR4][R20.64] ;  /* 0x00000004140c7981 */ /* 0x000ee8000c1e1900 */
[----:B------:R-:W4:Y:S01]  /*0240*/  LDG.E R0, desc[UR4][R24.64] ;  /* 0x0000000418007981 */ /* 0x000f22000c1e1900 */
[----:B0-----:R-:W-:-:S03]  /*0250*/  IMAD.WIDE R10, R13, 0x4, R10 ;  /* 0x000000040d0a7825 */ /* 0x001fc600078e020a */
[----:B------:R-:W4:Y:S04]  /*0260*/  LDG.E R16, desc[UR4][R6.64+0x4] ;  /* 0x0000040406107981 */ /* 0x000f28000c1e1900 */
[----:B------:R-:W4:Y:S04]  /*0270*/  LDG.E R10, desc[UR4][R10.64] ;  /* 0x000000040a0a7981 */ /* 0x000f28000c1e1900 */
[----:B------:R-:W4:Y:S01]  /*0280*/  LDG.E R24, desc[UR4][R6.64+-0x4] ;  /* 0xfffffc0406187981 */ /* 0x000f22000c1e1900 */
[----:B-1----:R-:W-:-:S04]  /*0290*/  IMAD.WIDE.U32 R26, R29, 0x4, R4 ;  /* 0x000000041d1a7825 */ /* 0x002fc800078e0004 */
[--C-:B--2---:R-:W-:Y:S01]  /*02a0*/  IMAD.WIDE.U32 R22, R23, 0x4, R4.reuse ;  /* 0x0000000417167825 */ /* 0x104fe200078e0004 */
[----:B------:R-:W2:Y:S03]  /*02b0*/  LDG.E R2, desc[UR4][R26.64] ;  /* 0x000000041a027981 */ /* 0x000ea6000c1e1900 */
[--C-:B-----5:R-:W-:Y:S02]  /*02c0*/  IMAD.WIDE.U32 R14, R15, 0x4, R4.reuse ;  /* 0x000000040f0e7825 */ /* 0x120fe400078e0004 */
[----:B------:R-:W5:Y:S02]  /*02d0*/  LDG.E R22, desc[UR4][R22.64] ;  /* 0x0000000416167981 */ /* 0x000f64000c1e1900 */
[----:B------:R-:W-:Y:S02]  /*02e0*/  IMAD.WIDE.U32 R4, R19, 0x4, R4 ;  /* 0x0000000413047825 */ /* 0x000fe400078e0004 */
[----:B------:R-:W5:Y:S02]  /*02f0*/  LDG.E R14, desc[UR4][R14.64] ;  /* 0x000000040e0e7981 */ /* 0x000f64000c1e1900 */
[----:B------:R-:W-:-:S02]  /*0300*/  IMAD.WIDE R18, R13, 0x4, R8 ;  /* 0x000000040d127825 */ /* 0x000fc400078e0208 */
[----:B------:R-:W5:Y:S01]  /*0310*/  LDG.E R4, desc[UR4][R4.64] ;  /* 0x0000000404047981 */ /* 0x000f62000c1e1900 */
[----:B------:R-:W0:Y:S03]  /*0320*/  LDC.64 R8, c[0x0][0x398] ;  /* 0x0000e600ff087b82 */ /* 0x000e260000000a00 */
[----:B------:R-:W5:Y:S01]  /*0330*/  LDG.E R19, desc[UR4][R18.64] ;  /* 0x0000000412137981 */ /* 0x000f62000c1e1900 */
[C---:B---3--:R-:W-:Y:S01]  /*0340*/  FADD R12, -R17.reuse, R12 ;  /* 0x0000000c110c7221 */ /* 0x048fe20000000100 */
[C---:B----4-:R-:W-:Y:S01]  /*0350*/  FADD R0, -R17.reuse, R0 ;  /* 0x0000000011007221 */ /* 0x050fe20000000100 */
[C---:B------:R-:W-:Y:S01]  /*0360*/  FADD R16, -R17.reuse, R16 ;  /* 0x0000001011107221 */ /* 0x040fe20000000100 */
[----:B------:R-:W-:Y:S01]  /*0370*/  FSETP.GE.AND P0, PT, R10, RZ, PT ;  /* 0x000000ff0a00720b */ /* 0x000fe20003f06000 */
[----:B------:R-:W-:Y:S01]  /*0380*/  FADD R24, -R17, R24 ;  /* 0x0000001811187221 */ /* 0x000fe20000000100 */
[----:B--2---:R-:W-:Y:S01]  /*0390*/  FFMA R21, R0, R2, R17 ;  /* 0x0000000200157223 */ /* 0x004fe20000000011 */
[----:B------:R-:W-:-:S02]  /*03a0*/  SHF.R.S32.HI R0, RZ, 0x1f, R13 ;  /* 0x0000001fff007819 */ /* 0x000fc4000001140d */
[----:B------:R-:W-:Y:S01]  /*03b0*/  IADD3 R13, P1, PT, R13, R3, RZ ;  /* 0x000000030d0d7210 */ /* 0x000fe20007f3e0ff */
[----:B-----5:R-:W-:-:S03]  /*03c0*/  FFMA R21, R12, R22, R21 ;  /* 0x000000160c157223 */ /* 0x020fc60000000015 */
[----:B------:R-:W-:Y:S01]  /*03d0*/  LEA.HI.X.SX32 R0, R3, R0, 0x1, P1 ;  /* 0x0000000003007211 */ /* 0x000fe200008f0eff */
[----:B------:R-:W-:Y:S01]  /*03e0*/  FFMA R21, R16, R14, R21 ;  /* 0x0000000e10157223 */ /* 0x000fe20000000015 */
[----:B------:R-:W-:Y:S02]  /*03f0*/  FSEL R3, R10, RZ, P0 ;  /* 0x000000ff0a037208 */ /* 0x000fe40000000000 */
[----:B0-----:R-:W-:Y:S01]  /*0400*/  LEA R8, P1, R13, R8, 0x2 ;  /* 0x000000080d087211 */ /* 0x001fe200078210ff */
[----:B------:R-:W-:-:S03]  /*0410*/  FFMA R4, R24, R4, R21 ;  /* 0x0000000418047223 */ /* 0x000fc60000000015 */
[----:B------:R-:W-:Y:S01]  /*0420*/  LEA.HI.X R9, R13, R9, R0, 0x2, P1 ;  /* 0x000000090d097211 */ /* 0x000fe200008f1400 */
[----:B------:R-:W-:-:S05]  /*0430*/  FFMA R3, R4, R19, R3 ;  /* 0x0000001304037223 */ /* 0x000fca0000000003 */
[----:B------:R-:W-:Y:S01]  /*0440*/  STG.E desc[UR4][R8.64], R3 ;  /* 0x0000000308007986 */ /* 0x000fe2000c101904 */
[----:B------:R-:W-:Y:S05]  /*0450*/  EXIT ;  /* 0x000000000000794d */ /* 0x000fea0003800000 */
.L_x_0:
[----:B------:R-:W-:-:S00]  /*0460*/  BRA `(.L_x_0) ;  /* 0xfffffffc00fc7947 */ /* 0x000fc0000383ffff */
[----:B------:R-:W-:-:S00]  /*0470*/  NOP ;  /* 0x0000000000007918 */ /* 0x000fc00000000000 */
        /* <DEDUP_REMOVED lines=8> */
.L_x_1:


//--------------------- .nv.shared.reserved.0     --------------------------
	.section	.nv.shared.reserved.0,"aw",@nobits
	.weak		__nv_reservedSMEM_offset_0_alias
	.size		__nv_reservedSMEM_offset_0_alias, 0, 64
	.other		__nv_reservedSMEM_offset_0_alias,@"STO_CUDA_RESERVED_SHARED STV_DEFAULT"
__nv_reservedSMEM_offset_0_alias:
	.zero		0
	.zero		64


//--------------------- .nv.constant0.cuda_diffusion2D --------------------------
	.section	.nv.constant0.cuda_diffusion2D,"a",@progbits
	.sectionflags	@""
	.align	4
.nv.constant0.cuda_diffusion2D:
	.zero		960


//--------------------- SYMBOLS --------------------------

	.type		.nv.reservedSmem.offset0,@object
	.size		.nv.reservedSmem.offset0,0x4
